	.headerflags	@"EF_CUDA_TEXMODE_UNIFIED EF_CUDA_64BIT_ADDRESS EF_CUDA_ACCELERATORS EF_CUDA_SM90 EF_CUDA_VIRTUAL_SM(EF_CUDA_SM90)"
	.elftype	@"ET_EXEC"


//--------------------- .nv.info                  --------------------------
	.section	.nv.info,"",@"SHT_CUDA_INFO"
	.align	4


	//----- nvinfo : EIATTR_REGCOUNT
	.align		4
        /*0000*/ 	.byte	0x04, 0x2f
        /*0002*/ 	.short	(.L_3 - .L_2)
	.align		4
.L_2:
        /*0004*/ 	.word	index@(triton_poi_fused__native_batch_norm_legit_no_training_9)
        /*0008*/ 	.word	0x00000012


	//----- nvinfo : EIATTR_MIN_STACK_SIZE
	.align		4
.L_3:
        /*000c*/ 	.byte	0x04, 0x12
        /*000e*/ 	.short	(.L_5 - .L_4)
	.align		4
.L_4:
        /*0010*/ 	.word	index@(triton_poi_fused__native_batch_norm_legit_no_training_9)
        /*0014*/ 	.word	0x00000000


	//----- nvinfo : EIATTR_FRAME_SIZE
	.align		4
.L_5:
        /*0018*/ 	.byte	0x04, 0x11
        /*001a*/ 	.short	(.L_7 - .L_6)
	.align		4
.L_6:
        /*001c*/ 	.word	index@(triton_poi_fused__native_batch_norm_legit_no_training_9)
        /*0020*/ 	.word	0x00000000


	//----- nvinfo : EIATTR_MIN_STACK_SIZE
	.align		4
.L_7:
        /*0024*/ 	.byte	0x04, 0x12
        /*0026*/ 	.short	(.L_9 - .L_8)
	.align		4
.L_8:
        /*0028*/ 	.word	index@(triton_poi_fused__native_batch_norm_legit_no_training_9)
        /*002c*/ 	.word	0x00000000
.L_9:


//--------------------- .nv.info.triton_poi_fused__native_batch_norm_legit_no_training_9 --------------------------
	.section	.nv.info.triton_poi_fused__native_batch_norm_legit_no_training_9,"",@"SHT_CUDA_INFO"
	.sectionflags	@""
	.align	4


	//----- nvinfo : EIATTR_CUDA_API_VERSION
	.align		4
        /*0000*/ 	.byte	0x04, 0x37
        /*0002*/ 	.short	(.L_11 - .L_10)
.L_10:
        /*0004*/ 	.word	0x0000007c


	//----- nvinfo : EIATTR_KPARAM_INFO
	.align		4
.L_11:
        /*0008*/ 	.byte	0x04, 0x17
        /*000a*/ 	.short	(.L_13 - .L_12)
.L_12:
        /*000c*/ 	.word	0x00000000
        /*0010*/ 	.short	0x0006
        /*0012*/ 	.short	0x0030
        /*0014*/ 	.byte	0x00, 0xf0, 0x11, 0x00


	//----- nvinfo : EIATTR_KPARAM_INFO
	.align		4
.L_13:
        /*0018*/ 	.byte	0x04, 0x17
        /*001a*/ 	.short	(.L_15 - .L_14)
.L_14:
        /*001c*/ 	.word	0x00000000
        /*0020*/ 	.short	0x0005
        /*0022*/ 	.short	0x0028
        /*0024*/ 	.byte	0x00, 0xf4, 0x21, 0x00


	//----- nvinfo : EIATTR_KPARAM_INFO
	.align		4
.L_15:
        /*0028*/ 	.byte	0x04, 0x17
        /*002a*/ 	.short	(.L_17 - .L_16)
.L_16:
        /*002c*/ 	.word	0x00000000
        /*0030*/ 	.short	0x0004
        /*0032*/ 	.short	0x0020
        /*0034*/ 	.byte	0x00, 0xf4, 0x21, 0x00


	//----- nvinfo : EIATTR_KPARAM_INFO
	.align		4
.L_17:
        /*0038*/ 	.byte	0x04, 0x17
        /*003a*/ 	.short	(.L_19 - .L_18)
.L_18:
        /*003c*/ 	.word	0x00000000
        /*0040*/ 	.short	0x0003
        /*0042*/ 	.short	0x0018
        /*0044*/ 	.byte	0x00, 0xf4, 0x21, 0x00


	//----- nvinfo : EIATTR_KPARAM_INFO
	.align		4
.L_19:
        /*0048*/ 	.byte	0x04, 0x17
        /*004a*/ 	.short	(.L_21 - .L_20)
.L_20:
        /*004c*/ 	.word	0x00000000
        /*0050*/ 	.short	0x0002
        /*0052*/ 	.short	0x0010
        /*0054*/ 	.byte	0x00, 0xf4, 0x21, 0x00


	//----- nvinfo : EIATTR_KPARAM_INFO
	.align		4
.L_21:
        /*0058*/ 	.byte	0x04, 0x17
        /*005a*/ 	.short	(.L_23 - .L_22)
.L_22:
        /*005c*/ 	.word	0x00000000
        /*0060*/ 	.short	0x0001
        /*0062*/ 	.short	0x0008
        /*0064*/ 	.byte	0x00, 0xf4, 0x21, 0x00


	//----- nvinfo : EIATTR_KPARAM_INFO
	.align		4
.L_23:
        /*0068*/ 	.byte	0x04, 0x17
        /*006a*/ 	.short	(.L_25 - .L_24)
.L_24:
        /*006c*/ 	.word	0x00000000
        /*0070*/ 	.short	0x0000
        /*0072*/ 	.short	0x0000
        /*0074*/ 	.byte	0x00, 0xf4, 0x21, 0x00


	//----- nvinfo : EIATTR_SPARSE_MMA_MASK
	.align		4
.L_25:
        /*0078*/ 	.byte	0x03, 0x50
        /*007a*/ 	.short	0x0000


	//----- nvinfo : EIATTR_MAXREG_COUNT
	.align		4
        /*007c*/ 	.byte	0x03, 0x1b
        /*007e*/ 	.short	0x00ff


	//----- nvinfo : EIATTR_EXIT_INSTR_OFFSETS
	.align		4
        /*0080*/ 	.byte	0x04, 0x1c
        /*0082*/ 	.short	(.L_27 - .L_26)


	//   ....[0]....
.L_26:
        /*0084*/ 	.word	0x00000390


	//----- nvinfo : EIATTR_REQNTID
	.align		4
.L_27:
        /*0088*/ 	.byte	0x04, 0x10
        /*008a*/ 	.short	(.L_29 - .L_28)
.L_28:
        /*008c*/ 	.word	0x00000100
        /*0090*/ 	.word	0x00000001
        /*0094*/ 	.word	0x00000001


	//----- nvinfo : EIATTR_CBANK_PARAM_SIZE
	.align		4
.L_29:
        /*0098*/ 	.byte	0x03, 0x19
        /*009a*/ 	.short	0x0034


	//----- nvinfo : EIATTR_PARAM_CBANK
	.align		4
        /*009c*/ 	.byte	0x04, 0x0a
        /*009e*/ 	.short	(.L_31 - .L_30)
	.align		4
.L_30:
        /*00a0*/ 	.word	index@(.nv.constant0.triton_poi_fused__native_batch_norm_legit_no_training_9)
        /*00a4*/ 	.short	0x0210
        /*00a6*/ 	.short	0x0034


	//----- nvinfo : EIATTR_SW_WAR
	.align		4
.L_31:
        /*00a8*/ 	.byte	0x04, 0x36
        /*00aa*/ 	.short	(.L_33 - .L_32)
.L_32:
        /*00ac*/ 	.word	0x00000008
.L_33:


//--------------------- .nv.callgraph             --------------------------
	.section	.nv.callgraph,"",@"SHT_CUDA_CALLGRAPH"
	.align	4
	.sectionentsize	8
	.align		4
        /*0000*/ 	.word	0x00000000
	.align		4
        /*0004*/ 	.word	0xffffffff
	.align		4
        /*0008*/ 	.word	0x00000000
	.align		4
        /*000c*/ 	.word	0xfffffffe
	.align		4
        /*0010*/ 	.word	0x00000000
	.align		4
        /*0014*/ 	.word	0xfffffffd
	.align		4
        /*0018*/ 	.word	0x00000000
	.align		4
        /*001c*/ 	.word	0xfffffffc


//--------------------- .nv.constant4             --------------------------
	.section	.nv.constant4,"a",@progbits
	.align	8
	.align		8
.nv.constant4:
        /*0000*/ 	.dword	_$_str
	.align		8
        /*0008*/ 	.dword	_$_str_$_2


//--------------------- .text.triton_poi_fused__native_batch_norm_legit_no_training_9 --------------------------
	.section	.text.triton_poi_fused__native_batch_norm_legit_no_training_9,"ax",@progbits
	.align	128
        .global         triton_poi_fused__native_batch_norm_legit_no_training_9
        .type           triton_poi_fused__native_batch_norm_legit_no_training_9,@function
        .size           triton_poi_fused__native_batch_norm_legit_no_training_9,(.L_x_1 - triton_poi_fused__native_batch_norm_legit_no_training_9)
        .other          triton_poi_fused__native_batch_norm_legit_no_training_9,@"STO_CUDA_ENTRY STV_DEFAULT"
triton_poi_fused__native_batch_norm_legit_no_training_9:
.text.triton_poi_fused__native_batch_norm_legit_no_training_9:
[----:B------:R-:W-:Y:S01]  /*0000*/  LDC R1, c[0x0][0x28] ;  /* 0x00000a00ff017b82 */ /* 0x000fe20000000800 */
[----:B------:R-:W1:Y:S07]  /*0010*/  S2R R0, SR_TID.X ;  /* 0x0000000000007919 */ /* 0x000e6e0000002100 */
[----:B------:R-:W2:Y:S01]  /*0020*/  LDC.64 R2, c[0x0][0x220] ;  /* 0x00008800ff027b82 */ /* 0x000ea20000000a00 */
[----:B------:R-:W-:Y:S01]  /*0030*/  ULDC.64 UR4, c[0x0][0x208] ;  /* 0x0000820000047ab9 */ /* 0x000fe20000000a00 */
[----:B------:R-:W3:Y:S06]  /*0040*/  S2R R7, SR_CTAID.X ;  /* 0x0000000000077919 */ /* 0x000eec0000002500 */
[----:B------:R-:W4:Y:S08]  /*0050*/  LDC.64 R8, c[0x0][0x228] ;  /* 0x00008a00ff087b82 */ /* 0x000f300000000a00 */
[----:B------:R-:W5:Y:S01]  /*0060*/  LDC.64 R10, c[0x0][0x230] ;  /* 0x00008c00ff0a7b82 */ /* 0x000f620000000a00 */
[----:B-1----:R-:W-:-:S02]  /*0070*/  SHF.L.U32 R0, R0, 0x1, RZ ;  /* 0x0000000100007819 */ /* 0x002fc400000006ff */
[----:B---3--:R-:W-:Y:S02]  /*0080*/  SHF.R.S32.HI R5, RZ, 0x16, R7 ;  /* 0x00000016ff057819 */ /* 0x008fe40000011407 */
[----:B------:R-:W-:Y:S02]  /*0090*/  LOP3.LUT R0, R0, 0x1fe, RZ, 0xc0, !PT ;  /* 0x000001fe00007812 */ /* 0x000fe400078ec0ff */
[----:B------:R-:W-:Y:S02]  /*00a0*/  SGXT R5, R5, 0x1 ;  /* 0x000000010505781a */ /* 0x000fe40000000200 */
[----:B------:R-:W-:Y:S02]  /*00b0*/  LEA R0, R7, R0, 0x9 ;  /* 0x0000000007007211 */ /* 0x000fe400078e48ff */
[----:B------:R-:W1:Y:S02]  /*00c0*/  LDC.64 R6, c[0x0][0x218] ;  /* 0x00008600ff067b82 */ /* 0x000e640000000a00 */
[----:B------:R-:W-:-:S04]  /*00d0*/  LEA.HI R5, R5, R0, RZ, 0x2 ;  /* 0x0000000005057211 */ /* 0x000fc800078f10ff */
[----:B------:R-:W-:-:S04]  /*00e0*/  LOP3.LUT R5, R5, 0xfffffffc, RZ, 0xc0, !PT ;  /* 0xfffffffc05057812 */ /* 0x000fc800078ec0ff */
[----:B------:R-:W-:Y:S02]  /*00f0*/  IADD3 R13, R0, -R5, RZ ;  /* 0x80000005000d7210 */ /* 0x000fe40007ffe0ff */
[----:B------:R-:W3:Y:S03]  /*0100*/  LDC.64 R4, c[0x0][0x210] ;  /* 0x00008400ff047b82 */ /* 0x000ee60000000a00 */
[----:B--2---:R-:W-:-:S06]  /*0110*/  IMAD.WIDE R2, R13, 0x4, R2 ;  /* 0x000000040d027825 */ /* 0x004fcc00078e0202 */
[----:B------:R-:W2:Y:S01]  /*0120*/  LDG.E.EL.64 R2, desc[UR4][R2.64] ;  /* 0x0000000402027981 */ /* 0x000ea2000c2e1b00 */
[----:B-1----:R-:W-:-:S06]  /*0130*/  IMAD.WIDE R6, R13, 0x4, R6 ;  /* 0x000000040d067825 */ /* 0x002fcc00078e0206 */
[----:B------:R-:W2:Y:S01]  /*0140*/  LDG.E.EL.64 R6, desc[UR4][R6.64] ;  /* 0x0000000406067981 */ /* 0x000ea2000c2e1b00 */
[----:B---3--:R-:W-:-:S06]  /*0150*/  IMAD.WIDE R4, R0, 0x4, R4 ;  /* 0x0000000400047825 */ /* 0x008fcc00078e0204 */
[----:B------:R-:W3:Y:S01]  /*0160*/  LDG.E.64 R4, desc[UR4][R4.64] ;  /* 0x0000000404047981 */ /* 0x000ee2000c1e1b00 */
[----:B----4-:R-:W-:-:S04]  /*0170*/  IMAD.WIDE R8, R13, 0x4, R8 ;  /* 0x000000040d087825 */ /* 0x010fc800078e0208 */
[----:B-----5:R-:W-:Y:S02]  /*0180*/  IMAD.WIDE R10, R13, 0x4, R10 ;  /* 0x000000040d0a7825 */ /* 0x020fe400078e020a */
[----:B------:R-:W4:Y:S04]  /*0190*/  LDG.E.EL.64 R8, desc[UR4][R8.64] ;  /* 0x0000000408087981 */ /* 0x000f28000c2e1b00 */
[----:B------:R-:W4:Y:S01]  /*01a0*/  LDG.E.EL.64 R10, desc[UR4][R10.64] ;  /* 0x000000040a0a7981 */ /* 0x000f22000c2e1b00 */
[----:B------:R-:W-:Y:S01]  /*01b0*/  HFMA2.MMA R15, -RZ, RZ, 1.625, 0 ;  /* 0x3e800000ff0f7435 */ /* 0x000fe200000001ff */
[----:B--2---:R-:W-:Y:S01]  /*01c0*/  FADD R2, R2, 9.9999997473787516356e-06 ;  /* 0x3727c5ac02027421 */ /* 0x004fe20000000000 */
[----:B------:R-:W-:-:S03]  /*01d0*/  FADD R12, R3, 9.9999997473787516356e-06 ;  /* 0x3727c5ac030c7421 */ /* 0x000fc60000000000 */
[----:B------:R1:W2:Y:S08]  /*01e0*/  MUFU.SQRT R13, R2 ;  /* 0x00000002000d7308 */ /* 0x0002b00000002000 */
[----:B------:R-:W5:Y:S01]  /*01f0*/  MUFU.SQRT R14, R12 ;  /* 0x0000000c000e7308 */ /* 0x000f620000002000 */
[----:B-1----:R-:W1:Y:S01]  /*0200*/  LDC.64 R2, c[0x0][0x238] ;  /* 0x00008e00ff027b82 */ /* 0x002e620000000a00 */
[----:B--2---:R-:W-:-:S02]  /*0210*/  FSETP.GT.AND P0, PT, R13, 8.50705917302346158658e+37, PT ;  /* 0x7e8000000d00780b */ /* 0x004fc40003f04000 */
[----:B------:R-:W-:Y:S02]  /*0220*/  FSETP.GEU.AND P2, PT, R13, 1.175494350822287508e-38, PT ;  /* 0x008000000d00780b */ /* 0x000fe40003f4e000 */
[C---:B-----5:R-:W-:Y:S02]  /*0230*/  FSETP.GT.AND P1, PT, R14.reuse, 8.50705917302346158658e+37, PT ;  /* 0x7e8000000e00780b */ /* 0x060fe40003f24000 */
[----:B------:R-:W-:-:S07]  /*0240*/  FSETP.GEU.AND P3, PT, R14, 1.175494350822287508e-38, PT ;  /* 0x008000000e00780b */ /* 0x000fce0003f6e000 */
[----:B------:R-:W-:-:S04]  /*0250*/  @P0 FMUL R13, R13, 0.25 ;  /* 0x3e8000000d0d0820 */ /* 0x000fc80000400000 */
[----:B------:R-:W-:Y:S01]  /*0260*/  @!P2 FMUL R13, R13, 16777216 ;  /* 0x4b8000000d0da820 */ /* 0x000fe20000400000 */
[----:B------:R-:W-:-:S04]  /*0270*/  @P1 FMUL R14, R14, 0.25 ;  /* 0x3e8000000e0e1820 */ /* 0x000fc80000400000 */
[----:B------:R-:W-:Y:S01]  /*0280*/  @!P3 FMUL R14, R14, 16777216 ;  /* 0x4b8000000e0eb820 */ /* 0x000fe20000400000 */
[----:B------:R-:W2:Y:S01]  /*0290*/  MUFU.RCP R13, R13 ;  /* 0x0000000d000d7308 */ /* 0x000ea20000001000 */
[----:B------:R-:W-:-:S07]  /*02a0*/  FSEL R12, R15, 1, P0 ;  /* 0x3f8000000f0c7808 */ /* 0x000fce0000000000 */
[----:B------:R-:W5:Y:S01]  /*02b0*/  MUFU.RCP R14, R14 ;  /* 0x0000000e000e7308 */ /* 0x000f620000001000 */
[----:B------:R-:W-:Y:S01]  /*02c0*/  FSEL R15, R15, 1, P1 ;  /* 0x3f8000000f0f7808 */ /* 0x000fe20000800000 */
[----:B------:R-:W-:Y:S01]  /*02d0*/  @!P2 FMUL R12, R12, 16777216 ;  /* 0x4b8000000c0ca820 */ /* 0x000fe20000400000 */
[----:B---3--:R-:W-:-:S03]  /*02e0*/  FADD R4, R4, -R6 ;  /* 0x8000000604047221 */ /* 0x008fc60000000000 */
[----:B------:R-:W-:Y:S01]  /*02f0*/  @!P3 FMUL R15, R15, 16777216 ;  /* 0x4b8000000f0fb820 */ /* 0x000fe20000400000 */
[----:B------:R-:W-:Y:S01]  /*0300*/  FADD R5, R5, -R7 ;  /* 0x8000000705057221 */ /* 0x000fe20000000000 */
[----:B--2---:R-:W-:Y:S02]  /*0310*/  FMUL R13, R13, R12 ;  /* 0x0000000c0d0d7220 */ /* 0x004fe40000400000 */
[----:B-----5:R-:W-:Y:S02]  /*0320*/  FMUL R6, R14, R15 ;  /* 0x0000000f0e067220 */ /* 0x020fe40000400000 */
[----:B------:R-:W-:Y:S02]  /*0330*/  FMUL R13, R4, R13 ;  /* 0x0000000d040d7220 */ /* 0x000fe40000400000 */
[----:B------:R-:W-:Y:S01]  /*0340*/  FMUL R6, R5, R6 ;  /* 0x0000000605067220 */ /* 0x000fe20000400000 */
[----:B-1----:R-:W-:-:S04]  /*0350*/  IMAD.WIDE R2, R0, 0x4, R2 ;  /* 0x0000000400027825 */ /* 0x002fc800078e0202 */
[----:B----4-:R-:W-:Y:S01]  /*0360*/  FFMA R8, R8, R13, R10 ;  /* 0x0000000d08087223 */ /* 0x010fe2000000000a */
[----:B------:R-:W-:-:S05]  /*0370*/  FFMA R9, R9, R6, R11 ;  /* 0x0000000609097223 */ /* 0x000fca000000000b */
[----:B------:R-:W-:Y:S01]  /*0380*/  STG.E.64 desc[UR4][R2.64], R8 ;  /* 0x0000000802007986 */ /* 0x000fe2000c101b04 */
[----:B------:R-:W-:Y:S05]  /*0390*/  EXIT ;  /* 0x000000000000794d */ /* 0x000fea0003800000 */
.L_x_0:
[----:B------:R-:W-:-:S00]  /*03a0*/  BRA `(.L_x_0) ;  /* 0xfffffffc00fc7947 */ /* 0x000fc0000383ffff */
[----:B------:R-:W-:-:S00]  /*03b0*/  NOP ;  /* 0x0000000000007918 */ /* 0x000fc00000000000 */
        /* <DEDUP_REMOVED lines=12> */
.L_x_1:


//--------------------- .nv.global.init           --------------------------
	.section	.nv.global.init,"aw",@progbits
.nv.global.init:
	.type		_$_str,@object
	.size		_$_str,(_$_str_$_2 - _$_str)
_$_str:
        /*0000*/ 	.byte	0x5f, 0x5f, 0x43, 0x55, 0x44, 0x41, 0x5f, 0x46, 0x54, 0x5a, 0x00
	.type		_$_str_$_2,@object
	.size		_$_str_$_2,(.L_1 - _$_str_$_2)
_$_str_$_2:
        /*000b*/ 	.byte	0x5f, 0x5f, 0x43, 0x55, 0x44, 0x41, 0x5f, 0x50, 0x52, 0x45, 0x43, 0x5f, 0x53, 0x51, 0x52, 0x54
        /*001b*/ 	.byte	0x00
.L_1:


//--------------------- .nv.constant0.triton_poi_fused__native_batch_norm_legit_no_training_9 --------------------------
	.section	.nv.constant0.triton_poi_fused__native_batch_norm_legit_no_training_9,"a",@progbits
	.sectionflags	@""
	.align	4
.nv.constant0.triton_poi_fused__native_batch_norm_legit_no_training_9:
	.zero		580
